//
// Generated by NVIDIA NVVM Compiler
//
// Compiler Build ID: CL-36424714
// Cuda compilation tools, release 13.0, V13.0.88
// Based on NVVM 20.0.0
//

.version 9.0
.target sm_100
.address_size 64

	// .globl	_Z10helloWorldv
.extern .func  (.param .b32 func_retval0) vprintf
(
	.param .b64 vprintf_param_0,
	.param .b64 vprintf_param_1
)
;
.global .align 1 .b8 $str[40] = {72, 101, 108, 108, 111, 44, 32, 87, 111, 114, 108, 100, 33, 32, 102, 114, 111, 109, 32, 98, 108, 111, 99, 107, 32, 37, 100, 44, 32, 116, 104, 114, 101, 97, 100, 32, 37, 100, 10};

.visible .entry _Z10helloWorldv()
{
	.local .align 8 .b8 	__local_depot0[8];
	.reg .b64 	%SP;
	.reg .b64 	%SPL;
	.reg .b32 	%r<5>;
	.reg .b64 	%rd<5>;

	mov.u64 	%SPL, __local_depot0;
	cvta.local.u64 	%SP, %SPL;
	add.u64 	%rd1, %SP, 0;
	add.u64 	%rd2, %SPL, 0;
	mov.u32 	%r1, %ctaid.x;
	mov.u32 	%r2, %tid.x;
	st.local.v2.u32 	[%rd2], {%r1, %r2};
	mov.u64 	%rd3, $str;
	cvta.global.u64 	%rd4, %rd3;
	{ // callseq 0, 0
	.param .b64 param0;
	st.param.b64 	[param0], %rd4;
	.param .b64 param1;
	st.param.b64 	[param1], %rd1;
	.param .b32 retval0;
	call.uni (retval0), 
	vprintf, 
	(
	param0, 
	param1
	);
	ld.param.b32 	%r3, [retval0];
	} // callseq 0
	ret;

}


// ===== COMPILED SASS (sm_100) =====

	.target	sm_100

	.elftype	@"ET_EXEC"


//--------------------- .note.nv.tkinfo           --------------------------
	.section	.note.nv.tkinfo,"",@"SHT_NOTE"
	.sectionflags	@"SHF_NOTE_NV_TKINFO"
	.tkinfo
        /*0018*/ 	.word	0x00000002
        /*0030*/ 	.string	""
        /*0030*/ 	.string	"ptxas"
        /*0030*/ 	.string	"Cuda compilation tools, release 13.0, V13.0.88"
        /*0030*/ 	.string	"Build cuda_13.0.r13.0/compiler.36424714_0"
        /*0030*/ 	.string	"-arch sm_100 -m 64 "



//--------------------- .note.nv.cuinfo           --------------------------
	.section	.note.nv.cuinfo,"",@"SHT_NOTE"
	.sectionflags	@"SHF_NOTE_NV_CUINFO"
        /*0018*/ 	.short	0x0002
        /*001a*/ 	.short	0x0064
        /*001c*/ 	.short	0x0082
	.zero		2


//--------------------- .nv.info                  --------------------------
	.section	.nv.info,"",@"SHT_CUDA_INFO"
	.align	4


	//----- nvinfo : EIATTR_REGCOUNT
	.align		4
        /*0000*/ 	.byte	0x04, 0x2f
        /*0002*/ 	.short	(.L_2 - .L_1)
	.align		4
.L_1:
        /*0004*/ 	.word	index@(_Z10helloWorldv)
        /*0008*/ 	.word	0x00000018


	//----- nvinfo : EIATTR_FRAME_SIZE
	.align		4
.L_2:
        /*000c*/ 	.byte	0x04, 0x11
        /*000e*/ 	.short	(.L_4 - .L_3)
	.align		4
.L_3:
        /*0010*/ 	.word	index@(_Z10helloWorldv)
        /*0014*/ 	.word	0x00000008


	//----- nvinfo : EIATTR_MIN_STACK_SIZE
	.align		4
.L_4:
        /*0018*/ 	.byte	0x04, 0x12
        /*001a*/ 	.short	(.L_6 - .L_5)
	.align		4
.L_5:
        /*001c*/ 	.word	index@(_Z10helloWorldv)
        /*0020*/ 	.word	0x00000008
.L_6:


//--------------------- .nv.compat                --------------------------
	.section	.nv.compat,"",@"SHT_CUDA_COMPAT_INFO"
	.align	4
        /*0000*/ 	.byte	0x02, 0x09, 0x00, 0x00, 0x02, 0x02, 0x01, 0x00, 0x02, 0x05, 0x05, 0x00, 0x03, 0x07, 0x01, 0x01
        /*0010*/ 	.byte	0x02, 0x03, 0x00, 0x00, 0x02, 0x06, 0x01, 0x00, 0x04, 0x0b, 0x08, 0x00, 0x09, 0x00, 0x00, 0x00
        /*0020*/ 	.byte	0x00, 0x00, 0x00, 0x00


//--------------------- .nv.info._Z10helloWorldv  --------------------------
	.section	.nv.info._Z10helloWorldv,"",@"SHT_CUDA_INFO"
	.sectionflags	@""
	.align	4


	//----- nvinfo : EIATTR_CUDA_API_VERSION
	.align		4
        /*0000*/ 	.byte	0x04, 0x37
        /*0002*/ 	.short	(.L_8 - .L_7)
.L_7:
        /*0004*/ 	.word	0x00000082


	//----- nvinfo : EIATTR_SPARSE_MMA_MASK
	.align		4
.L_8:
        /*0008*/ 	.byte	0x03, 0x50
        /*000a*/ 	.short	0x0000


	//----- nvinfo : EIATTR_MAXREG_COUNT
	.align		4
        /*000c*/ 	.byte	0x03, 0x1b
        /*000e*/ 	.short	0x00ff


	//----- nvinfo : EIATTR_EXTERNS
	.align		4
        /*0010*/ 	.byte	0x04, 0x0f
        /*0012*/ 	.short	(.L_10 - .L_9)


	//   ....[0]....
	.align		4
.L_9:
        /*0014*/ 	.word	index@(vprintf)


	//----- nvinfo : EIATTR_MERCURY_ISA_VERSION
	.align		4
.L_10:
        /*0018*/ 	.byte	0x03, 0x5f
        /*001a*/ 	.short	0x0101


	//----- nvinfo : EIATTR_VRC_CTA_INIT_COUNT
	.align		4
        /*001c*/ 	.byte	0x02, 0x4a
	.zero		1
	.zero		1


	//----- nvinfo : EIATTR_SYSCALL_OFFSETS
	.align		4
        /*0020*/ 	.byte	0x04, 0x46
        /*0022*/ 	.short	(.L_12 - .L_11)


	//   ....[0]....
.L_11:
        /*0024*/ 	.word	0x000000f0


	//----- nvinfo : EIATTR_EXIT_INSTR_OFFSETS
	.align		4
.L_12:
        /*0028*/ 	.byte	0x04, 0x1c
        /*002a*/ 	.short	(.L_14 - .L_13)


	//   ....[0]....
.L_13:
        /*002c*/ 	.word	0x00000100


	//----- nvinfo : EIATTR_SW_WAR
	.align		4
.L_14:
        /*0030*/ 	.byte	0x04, 0x36
        /*0032*/ 	.short	(.L_16 - .L_15)
.L_15:
        /*0034*/ 	.word	0x00000008
.L_16:


//--------------------- .nv.callgraph             --------------------------
	.section	.nv.callgraph,"",@"SHT_CUDA_CALLGRAPH"
	.align	4
	.sectionentsize	8
	.align		4
        /*0000*/ 	.word	0x00000000
	.align		4
        /*0004*/ 	.word	0xffffffff
	.align		4
        /*0008*/ 	.word	index@(_Z10helloWorldv)
	.align		4
        /*000c*/ 	.word	index@(vprintf)
	.align		4
        /*0010*/ 	.word	0x00000000
	.align		4
        /*0014*/ 	.word	0xfffffffe
	.align		4
        /*0018*/ 	.word	0x00000000
	.align		4
        /*001c*/ 	.word	0xfffffffd
	.align		4
        /*0020*/ 	.word	0x00000000
	.align		4
        /*0024*/ 	.word	0xfffffffc


//--------------------- .nv.constant4             --------------------------
	.section	.nv.constant4,"a",@progbits
	.align	8
	.align		8
.nv.constant4:
        /*0000*/ 	.dword	vprintf
	.align		8
        /*0008*/ 	.dword	$str


//--------------------- .text._Z10helloWorldv     --------------------------
	.section	.text._Z10helloWorldv,"ax",@progbits
	.align	128
        .global         _Z10helloWorldv
        .type           _Z10helloWorldv,@function
        .size           _Z10helloWorldv,(.L_x_2 - _Z10helloWorldv)
        .other          _Z10helloWorldv,@"STO_CUDA_ENTRY STV_DEFAULT"
_Z10helloWorldv:
.text._Z10helloWorldv:
[----:B------:R-:W0:Y:S01]  /*0000*/  LDC R1, c[0x0][0x37c] ;  /* 0x0000df00ff017b82 */ /* 0x000e220000000800 */
[----:B------:R-:W1:Y:S01]  /*0010*/  S2R R8, SR_CTAID.X ;  /* 0x0000000000087919 */ /* 0x000e620000002500 */
[----:B0-----:R-:W-:Y:S01]  /*0020*/  VIADD R1, R1, 0xfffffff8 ;  /* 0xfffffff801017836 */ /* 0x001fe20000000000 */
[----:B------:R-:W-:Y:S01]  /*0030*/  MOV R0, 0x0 ;  /* 0x0000000000007802 */ /* 0x000fe20000000f00 */
[----:B------:R-:W0:Y:S01]  /*0040*/  LDCU UR4, c[0x0][0x2f8] ;  /* 0x00005f00ff0477ac */ /* 0x000e220008000800 */
[----:B------:R-:W1:Y:S03]  /*0050*/  S2R R9, SR_TID.X ;  /* 0x0000000000097919 */ /* 0x000e660000002100 */
[----:B------:R2:W3:Y:S01]  /*0060*/  LDC.64 R2, c[0x4][R0] ;  /* 0x0100000000027b82 */ /* 0x0004e20000000a00 */
[----:B------:R-:W4:Y:S01]  /*0070*/  LDCU.64 UR6, c[0x4][0x8] ;  /* 0x01000100ff0677ac */ /* 0x000f220008000a00 */
[----:B------:R-:W5:Y:S01]  /*0080*/  LDCU UR5, c[0x0][0x2fc] ;  /* 0x00005f80ff0577ac */ /* 0x000f620008000800 */
[----:B0-----:R-:W-:Y:S01]  /*0090*/  IADD3 R6, P0, PT, R1, UR4, RZ ;  /* 0x0000000401067c10 */ /* 0x001fe2000ff1e0ff */
[----:B----4-:R-:W-:Y:S01]  /*00a0*/  IMAD.U32 R4, RZ, RZ, UR6 ;  /* 0x00000006ff047e24 */ /* 0x010fe2000f8e00ff */
[----:B------:R-:W-:-:S03]  /*00b0*/  MOV R5, UR7 ;  /* 0x0000000700057c02 */ /* 0x000fc60008000f00 */
[----:B-----5:R-:W-:Y:S01]  /*00c0*/  IMAD.X R7, RZ, RZ, UR5, P0 ;  /* 0x00000005ff077e24 */ /* 0x020fe200080e06ff */
[----:B-1----:R2:W-:Y:S07]  /*00d0*/  STL.64 [R1], R8 ;  /* 0x0000000801007387 */ /* 0x0025ee0000100a00 */
[----:B------:R-:W-:-:S07]  /*00e0*/  LEPC R20, `(.L_x_0) ;  /* 0x000000001014794e */ /* 0x000fce0000000000 */
[----:B--23--:R-:W-:Y:S05]  /*00f0*/  CALL.ABS.NOINC R2 ;  /* 0x0000000002007343 */ /* 0x00cfea0003c00000 */
.L_x_0:
[----:B------:R-:W-:Y:S05]  /*0100*/  EXIT ;  /* 0x000000000000794d */ /* 0x000fea0003800000 */
.L_x_1:
[----:B------:R-:W-:-:S00]  /*0110*/  BRA `(.L_x_1) ;  /* 0xfffffffc00fc7947 */ /* 0x000fc0000383ffff */
[----:B------:R-:W-:-:S00]  /*0120*/  NOP ;  /* 0x0000000000007918 */ /* 0x000fc00000000000 */
        /* <DEDUP_REMOVED lines=13> */
.L_x_2:


//--------------------- .nv.global.init           --------------------------
	.section	.nv.global.init,"aw",@progbits
.nv.global.init:
	.type		$str,@object
	.size		$str,(.L_0 - $str)
$str:
        /*0000*/ 	.byte	0x48, 0x65, 0x6c, 0x6c, 0x6f, 0x2c, 0x20, 0x57, 0x6f, 0x72, 0x6c, 0x64, 0x21, 0x20, 0x66, 0x72
        /*0010*/ 	.byte	0x6f, 0x6d, 0x20, 0x62, 0x6c, 0x6f, 0x63, 0x6b, 0x20, 0x25, 0x64, 0x2c, 0x20, 0x74, 0x68, 0x72
        /*0020*/ 	.byte	0x65, 0x61, 0x64, 0x20, 0x25, 0x64, 0x0a, 0x00
.L_0:


//--------------------- .nv.shared.reserved.0     --------------------------
	.section	.nv.shared.reserved.0,"aw",@nobits
	.weak		__nv_reservedSMEM_offset_0_alias
	.size		__nv_reservedSMEM_offset_0_alias, 0, 64
	.other		__nv_reservedSMEM_offset_0_alias,@"STO_CUDA_RESERVED_SHARED STV_DEFAULT"
__nv_reservedSMEM_offset_0_alias:
	.zero		0
	.zero		64


//--------------------- .nv.constant0._Z10helloWorldv --------------------------
	.section	.nv.constant0._Z10helloWorldv,"a",@progbits
	.sectionflags	@""
	.align	4
.nv.constant0._Z10helloWorldv:
	.zero		896


//--------------------- SYMBOLS --------------------------

	.type		.nv.reservedSmem.offset0,@object
	.size		.nv.reservedSmem.offset0,0x4
	.type		vprintf,@function
